//
// Generated by NVIDIA NVVM Compiler
//
// Compiler Build ID: CL-36424714
// Cuda compilation tools, release 13.0, V13.0.88
// Based on NVVM 20.0.0
//

.version 9.0
.target sm_100
.address_size 64

	// .globl	_Z5totalPfS_i
// _ZZ5totalPfS_iE10partialSum has been demoted

.visible .entry _Z5totalPfS_i(
	.param .u64 .ptr .align 1 _Z5totalPfS_i_param_0,
	.param .u64 .ptr .align 1 _Z5totalPfS_i_param_1,
	.param .u32 _Z5totalPfS_i_param_2
)
{
	.reg .pred 	%p<13>;
	.reg .b32 	%r<12>;
	.reg .b32 	%f<34>;
	.reg .b64 	%rd<11>;
	// demoted variable
	.shared .align 4 .b8 _ZZ5totalPfS_iE10partialSum[4096];
	ld.param.u64 	%rd3, [_Z5totalPfS_i_param_0];
	ld.param.u64 	%rd2, [_Z5totalPfS_i_param_1];
	ld.param.u32 	%r6, [_Z5totalPfS_i_param_2];
	cvta.to.global.u64 	%rd1, %rd3;
	mov.u32 	%r1, %tid.x;
	mov.u32 	%r2, %ctaid.x;
	shl.b32 	%r7, %r2, 10;
	or.b32  	%r3, %r7, %r1;
	setp.ge.u32 	%p1, %r3, %r6;
	shl.b32 	%r8, %r1, 2;
	mov.u32 	%r9, _ZZ5totalPfS_iE10partialSum;
	add.s32 	%r4, %r9, %r8;
	@%p1 bra 	$L__BB0_2;
	mul.wide.u32 	%rd4, %r3, 4;
	add.s64 	%rd5, %rd1, %rd4;
	ld.global.f32 	%f1, [%rd5];
	st.shared.f32 	[%r4], %f1;
	bra.uni 	$L__BB0_3;
$L__BB0_2:
	mov.b32 	%r10, 0;
	st.shared.u32 	[%r4], %r10;
$L__BB0_3:
	add.s32 	%r5, %r3, 512;
	setp.ge.u32 	%p2, %r5, %r6;
	@%p2 bra 	$L__BB0_5;
	mul.wide.u32 	%rd6, %r5, 4;
	add.s64 	%rd7, %rd1, %rd6;
	ld.global.f32 	%f2, [%rd7];
	st.shared.f32 	[%r4+2048], %f2;
	bra.uni 	$L__BB0_6;
$L__BB0_5:
	mov.b32 	%r11, 0;
	st.shared.u32 	[%r4+2048], %r11;
$L__BB0_6:
	bar.sync 	0;
	setp.gt.u32 	%p3, %r1, 511;
	@%p3 bra 	$L__BB0_8;
	ld.shared.f32 	%f3, [%r4+2048];
	ld.shared.f32 	%f4, [%r4];
	add.f32 	%f5, %f3, %f4;
	st.shared.f32 	[%r4], %f5;
$L__BB0_8:
	bar.sync 	0;
	setp.gt.u32 	%p4, %r1, 255;
	@%p4 bra 	$L__BB0_10;
	ld.shared.f32 	%f6, [%r4+1024];
	ld.shared.f32 	%f7, [%r4];
	add.f32 	%f8, %f6, %f7;
	st.shared.f32 	[%r4], %f8;
$L__BB0_10:
	bar.sync 	0;
	setp.gt.u32 	%p5, %r1, 127;
	@%p5 bra 	$L__BB0_12;
	ld.shared.f32 	%f9, [%r4+512];
	ld.shared.f32 	%f10, [%r4];
	add.f32 	%f11, %f9, %f10;
	st.shared.f32 	[%r4], %f11;
$L__BB0_12:
	bar.sync 	0;
	setp.gt.u32 	%p6, %r1, 63;
	@%p6 bra 	$L__BB0_14;
	ld.shared.f32 	%f12, [%r4+256];
	ld.shared.f32 	%f13, [%r4];
	add.f32 	%f14, %f12, %f13;
	st.shared.f32 	[%r4], %f14;
$L__BB0_14:
	bar.sync 	0;
	setp.gt.u32 	%p7, %r1, 31;
	@%p7 bra 	$L__BB0_16;
	ld.shared.f32 	%f15, [%r4+128];
	ld.shared.f32 	%f16, [%r4];
	add.f32 	%f17, %f15, %f16;
	st.shared.f32 	[%r4], %f17;
$L__BB0_16:
	bar.sync 	0;
	setp.gt.u32 	%p8, %r1, 15;
	@%p8 bra 	$L__BB0_18;
	ld.shared.f32 	%f18, [%r4+64];
	ld.shared.f32 	%f19, [%r4];
	add.f32 	%f20, %f18, %f19;
	st.shared.f32 	[%r4], %f20;
$L__BB0_18:
	bar.sync 	0;
	setp.gt.u32 	%p9, %r1, 7;
	@%p9 bra 	$L__BB0_20;
	ld.shared.f32 	%f21, [%r4+32];
	ld.shared.f32 	%f22, [%r4];
	add.f32 	%f23, %f21, %f22;
	st.shared.f32 	[%r4], %f23;
$L__BB0_20:
	bar.sync 	0;
	setp.gt.u32 	%p10, %r1, 3;
	@%p10 bra 	$L__BB0_22;
	ld.shared.f32 	%f24, [%r4+16];
	ld.shared.f32 	%f25, [%r4];
	add.f32 	%f26, %f24, %f25;
	st.shared.f32 	[%r4], %f26;
$L__BB0_22:
	bar.sync 	0;
	setp.gt.u32 	%p11, %r1, 1;
	@%p11 bra 	$L__BB0_24;
	ld.shared.f32 	%f27, [%r4+8];
	ld.shared.f32 	%f28, [%r4];
	add.f32 	%f29, %f27, %f28;
	st.shared.f32 	[%r4], %f29;
$L__BB0_24:
	bar.sync 	0;
	setp.ne.s32 	%p12, %r1, 0;
	@%p12 bra 	$L__BB0_26;
	ld.shared.f32 	%f30, [_ZZ5totalPfS_iE10partialSum+4];
	ld.shared.f32 	%f31, [%r4];
	add.f32 	%f32, %f30, %f31;
	st.shared.f32 	[%r4], %f32;
	ld.shared.f32 	%f33, [_ZZ5totalPfS_iE10partialSum];
	cvta.to.global.u64 	%rd8, %rd2;
	mul.wide.u32 	%rd9, %r2, 4;
	add.s64 	%rd10, %rd8, %rd9;
	st.global.f32 	[%rd10], %f33;
$L__BB0_26:
	ret;

}


// ===== COMPILED SASS (sm_100) =====

	.target	sm_100

	.elftype	@"ET_EXEC"


//--------------------- .note.nv.tkinfo           --------------------------
	.section	.note.nv.tkinfo,"",@"SHT_NOTE"
	.sectionflags	@"SHF_NOTE_NV_TKINFO"
	.tkinfo
        /*0018*/ 	.word	0x00000002
        /*0030*/ 	.string	""
        /*0030*/ 	.string	"ptxas"
        /*0030*/ 	.string	"Cuda compilation tools, release 13.0, V13.0.88"
        /*0030*/ 	.string	"Build cuda_13.0.r13.0/compiler.36424714_0"
        /*0030*/ 	.string	"-arch sm_100 -m 64 "



//--------------------- .note.nv.cuinfo           --------------------------
	.section	.note.nv.cuinfo,"",@"SHT_NOTE"
	.sectionflags	@"SHF_NOTE_NV_CUINFO"
        /*0018*/ 	.short	0x0002
        /*001a*/ 	.short	0x0064
        /*001c*/ 	.short	0x0082
	.zero		2


//--------------------- .nv.info                  --------------------------
	.section	.nv.info,"",@"SHT_CUDA_INFO"
	.align	4


	//----- nvinfo : EIATTR_REGCOUNT
	.align		4
        /*0000*/ 	.byte	0x04, 0x2f
        /*0002*/ 	.short	(.L_1 - .L_0)
	.align		4
.L_0:
        /*0004*/ 	.word	index@(_Z5totalPfS_i)
        /*0008*/ 	.word	0x0000000b


	//----- nvinfo : EIATTR_FRAME_SIZE
	.align		4
.L_1:
        /*000c*/ 	.byte	0x04, 0x11
        /*000e*/ 	.short	(.L_3 - .L_2)
	.align		4
.L_2:
        /*0010*/ 	.word	index@(_Z5totalPfS_i)
        /*0014*/ 	.word	0x00000000


	//----- nvinfo : EIATTR_MIN_STACK_SIZE
	.align		4
.L_3:
        /*0018*/ 	.byte	0x04, 0x12
        /*001a*/ 	.short	(.L_5 - .L_4)
	.align		4
.L_4:
        /*001c*/ 	.word	index@(_Z5totalPfS_i)
        /*0020*/ 	.word	0x00000000
.L_5:


//--------------------- .nv.compat                --------------------------
	.section	.nv.compat,"",@"SHT_CUDA_COMPAT_INFO"
	.align	4
        /*0000*/ 	.byte	0x02, 0x09, 0x00, 0x00, 0x02, 0x02, 0x01, 0x00, 0x02, 0x05, 0x05, 0x00, 0x03, 0x07, 0x01, 0x01
        /*0010*/ 	.byte	0x02, 0x03, 0x00, 0x00, 0x02, 0x06, 0x01, 0x00, 0x04, 0x0b, 0x08, 0x00, 0x09, 0x00, 0x00, 0x00
        /*0020*/ 	.byte	0x00, 0x00, 0x00, 0x00


//--------------------- .nv.info._Z5totalPfS_i    --------------------------
	.section	.nv.info._Z5totalPfS_i,"",@"SHT_CUDA_INFO"
	.sectionflags	@""
	.align	4


	//----- nvinfo : EIATTR_CUDA_API_VERSION
	.align		4
        /*0000*/ 	.byte	0x04, 0x37
        /*0002*/ 	.short	(.L_7 - .L_6)
.L_6:
        /*0004*/ 	.word	0x00000082


	//----- nvinfo : EIATTR_KPARAM_INFO
	.align		4
.L_7:
        /*0008*/ 	.byte	0x04, 0x17
        /*000a*/ 	.short	(.L_9 - .L_8)
.L_8:
        /*000c*/ 	.word	0x00000000
        /*0010*/ 	.short	0x0002
        /*0012*/ 	.short	0x0010
        /*0014*/ 	.byte	0x00, 0xf0, 0x11, 0x00


	//----- nvinfo : EIATTR_KPARAM_INFO
	.align		4
.L_9:
        /*0018*/ 	.byte	0x04, 0x17
        /*001a*/ 	.short	(.L_11 - .L_10)
.L_10:
        /*001c*/ 	.word	0x00000000
        /*0020*/ 	.short	0x0001
        /*0022*/ 	.short	0x0008
        /*0024*/ 	.byte	0x00, 0xf5, 0x21, 0x00


	//----- nvinfo : EIATTR_KPARAM_INFO
	.align		4
.L_11:
        /*0028*/ 	.byte	0x04, 0x17
        /*002a*/ 	.short	(.L_13 - .L_12)
.L_12:
        /*002c*/ 	.word	0x00000000
        /*0030*/ 	.short	0x0000
        /*0032*/ 	.short	0x0000
        /*0034*/ 	.byte	0x00, 0xf5, 0x21, 0x00


	//----- nvinfo : EIATTR_SPARSE_MMA_MASK
	.align		4
.L_13:
        /*0038*/ 	.byte	0x03, 0x50
        /*003a*/ 	.short	0x0000


	//----- nvinfo : EIATTR_MAXREG_COUNT
	.align		4
        /*003c*/ 	.byte	0x03, 0x1b
        /*003e*/ 	.short	0x00ff


	//----- nvinfo : EIATTR_NUM_BARRIERS
	.align		4
        /*0040*/ 	.byte	0x02, 0x4c
        /*0042*/ 	.byte	0x01
	.zero		1


	//----- nvinfo : EIATTR_MERCURY_ISA_VERSION
	.align		4
        /*0044*/ 	.byte	0x03, 0x5f
        /*0046*/ 	.short	0x0101


	//----- nvinfo : EIATTR_VRC_CTA_INIT_COUNT
	.align		4
        /*0048*/ 	.byte	0x02, 0x4a
	.zero		1
	.zero		1


	//----- nvinfo : EIATTR_EXIT_INSTR_OFFSETS
	.align		4
        /*004c*/ 	.byte	0x04, 0x1c
        /*004e*/ 	.short	(.L_15 - .L_14)


	//   ....[0]....
.L_14:
        /*0050*/ 	.word	0x00000540


	//   ....[1]....
        /*0054*/ 	.word	0x000005d0


	//----- nvinfo : EIATTR_CRS_STACK_SIZE
	.align		4
.L_15:
        /*0058*/ 	.byte	0x04, 0x1e
        /*005a*/ 	.short	(.L_17 - .L_16)
.L_16:
        /*005c*/ 	.word	0x00000000


	//----- nvinfo : EIATTR_CBANK_PARAM_SIZE
	.align		4
.L_17:
        /*0060*/ 	.byte	0x03, 0x19
        /*0062*/ 	.short	0x0014


	//----- nvinfo : EIATTR_PARAM_CBANK
	.align		4
        /*0064*/ 	.byte	0x04, 0x0a
        /*0066*/ 	.short	(.L_19 - .L_18)
	.align		4
.L_18:
        /*0068*/ 	.word	index@(.nv.constant0._Z5totalPfS_i)
        /*006c*/ 	.short	0x0380
        /*006e*/ 	.short	0x0014


	//----- nvinfo : EIATTR_SW_WAR
	.align		4
.L_19:
        /*0070*/ 	.byte	0x04, 0x36
        /*0072*/ 	.short	(.L_21 - .L_20)
.L_20:
        /*0074*/ 	.word	0x00000008
.L_21:


//--------------------- .nv.callgraph             --------------------------
	.section	.nv.callgraph,"",@"SHT_CUDA_CALLGRAPH"
	.align	4
	.sectionentsize	8
	.align		4
        /*0000*/ 	.word	0x00000000
	.align		4
        /*0004*/ 	.word	0xffffffff
	.align		4
        /*0008*/ 	.word	0x00000000
	.align		4
        /*000c*/ 	.word	0xfffffffe
	.align		4
        /*0010*/ 	.word	0x00000000
	.align		4
        /*0014*/ 	.word	0xfffffffd
	.align		4
        /*0018*/ 	.word	0x00000000
	.align		4
        /*001c*/ 	.word	0xfffffffc


//--------------------- .text._Z5totalPfS_i       --------------------------
	.section	.text._Z5totalPfS_i,"ax",@progbits
	.align	128
        .global         _Z5totalPfS_i
        .type           _Z5totalPfS_i,@function
        .size           _Z5totalPfS_i,(.L_x_4 - _Z5totalPfS_i)
        .other          _Z5totalPfS_i,@"STO_CUDA_ENTRY STV_DEFAULT"
_Z5totalPfS_i:
.text._Z5totalPfS_i:
[----:B------:R-:W-:Y:S01]  /*0000*/  LDC R1, c[0x0][0x37c] ;  /* 0x0000df00ff017b82 */ /* 0x000fe20000000800 */
[----:B------:R-:W0:Y:S01]  /*0010*/  S2R R0, SR_CTAID.X ;  /* 0x0000000000007919 */ /* 0x000e220000002500 */
[----:B------:R-:W1:Y:S01]  /*0020*/  LDCU UR8, c[0x0][0x390] ;  /* 0x00007200ff0877ac */ /* 0x000e620008000800 */
[----:B------:R-:W2:Y:S01]  /*0030*/  S2R R2, SR_TID.X ;  /* 0x0000000000027919 */ /* 0x000ea20000002100 */
[----:B------:R-:W3:Y:S01]  /*0040*/  LDCU.64 UR6, c[0x0][0x358] ;  /* 0x00006b00ff0677ac */ /* 0x000ee20008000a00 */
[----:B0-----:R-:W-:-:S05]  /*0050*/  IMAD.SHL.U32 R3, R0, 0x400, RZ ;  /* 0x0000040000037824 */ /* 0x001fca00078e00ff */
[----:B--2---:R-:W-:-:S04]  /*0060*/  LOP3.LUT R7, R3, R2, RZ, 0xfc, !PT ;  /* 0x0000000203077212 */ /* 0x004fc800078efcff */
[----:B-1----:R-:W-:-:S13]  /*0070*/  ISETP.GE.U32.AND P0, PT, R7, UR8, PT ;  /* 0x0000000807007c0c */ /* 0x002fda000bf06070 */
[----:B------:R-:W0:Y:S02]  /*0080*/  @!P0 LDC.64 R4, c[0x0][0x380] ;  /* 0x0000e000ff048b82 */ /* 0x000e240000000a00 */
[----:B0-----:R-:W-:-:S06]  /*0090*/  @!P0 IMAD.WIDE.U32 R4, R7, 0x4, R4 ;  /* 0x0000000407048825 */ /* 0x001fcc00078e0004 */
[----:B---3--:R-:W2:Y:S01]  /*00a0*/  @!P0 LDG.E R4, desc[UR6][R4.64] ;  /* 0x0000000604048981 */ /* 0x008ea2000c1e1900 */
[----:B------:R-:W0:Y:S01]  /*00b0*/  S2UR UR5, SR_CgaCtaId ;  /* 0x00000000000579c3 */ /* 0x000e220000008800 */
[----:B------:R-:W-:Y:S01]  /*00c0*/  UMOV UR4, 0x400 ;  /* 0x0000040000047882 */ /* 0x000fe20000000000 */
[----:B------:R-:W-:Y:S01]  /*00d0*/  IADD3 R7, PT, PT, R7, 0x200, RZ ;  /* 0x0000020007077810 */ /* 0x000fe20007ffe0ff */
[----:B------:R-:W-:Y:S01]  /*00e0*/  BSSY.RECONVERGENT B0, `(.L_x_0) ;  /* 0x000000d000007945 */ /* 0x000fe20003800200 */
[----:B0-----:R-:W-:-:S06]  /*00f0*/  ULEA UR4, UR5, UR4, 0x18 ;  /* 0x0000000405047291 */ /* 0x001fcc000f8ec0ff */
[----:B------:R-:W-:-:S05]  /*0100*/  LEA R3, R2, UR4, 0x2 ;  /* 0x0000000402037c11 */ /* 0x000fca000f8e10ff */
[----:B--2---:R0:W-:Y:S04]  /*0110*/  @!P0 STS [R3], R4 ;  /* 0x0000000403008388 */ /* 0x0041e80000000800 */
[----:B------:R0:W-:Y:S01]  /*0120*/  @P0 STS [R3], RZ ;  /* 0x000000ff03000388 */ /* 0x0001e20000000800 */
[----:B------:R-:W-:-:S13]  /*0130*/  ISETP.GE.U32.AND P0, PT, R7, UR8, PT ;  /* 0x0000000807007c0c */ /* 0x000fda000bf06070 */
[----:B0-----:R-:W-:Y:S05]  /*0140*/  @P0 BRA `(.L_x_1) ;  /* 0x0000000000140947 */ /* 0x001fea0003800000 */
[----:B------:R-:W0:Y:S02]  /*0150*/  LDC.64 R4, c[0x0][0x380] ;  /* 0x0000e000ff047b82 */ /* 0x000e240000000a00 */
[----:B0-----:R-:W-:-:S06]  /*0160*/  IMAD.WIDE.U32 R4, R7, 0x4, R4 ;  /* 0x0000000407047825 */ /* 0x001fcc00078e0004 */
[----:B------:R-:W2:Y:S04]  /*0170*/  LDG.E R4, desc[UR6][R4.64] ;  /* 0x0000000604047981 */ /* 0x000ea8000c1e1900 */
[----:B--2---:R1:W-:Y:S01]  /*0180*/  STS [R3+0x800], R4 ;  /* 0x0008000403007388 */ /* 0x0043e20000000800 */
[----:B------:R-:W-:Y:S05]  /*0190*/  BRA `(.L_x_2) ;  /* 0x0000000000047947 */ /* 0x000fea0003800000 */
.L_x_1:
[----:B------:R0:W-:Y:S02]  /*01a0*/  STS [R3+0x800], RZ ;  /* 0x000800ff03007388 */ /* 0x0001e40000000800 */
.L_x_2:
[----:B------:R-:W-:Y:S05]  /*01b0*/  BSYNC.RECONVERGENT B0 ;  /* 0x0000000000007941 */ /* 0x000fea0003800200 */
.L_x_0:
[----:B------:R-:W-:Y:S01]  /*01c0*/  BAR.SYNC.DEFER_BLOCKING 0x0 ;  /* 0x0000000000007b1d */ /* 0x000fe20000010000 */
[C---:B------:R-:W-:Y:S02]  /*01d0*/  ISETP.GT.U32.AND P0, PT, R2.reuse, 0x1ff, PT ;  /* 0x000001ff0200780c */ /* 0x040fe40003f04070 */
[----:B------:R-:W-:-:S11]  /*01e0*/  ISETP.GT.U32.AND P1, PT, R2, 0xff, PT ;  /* 0x000000ff0200780c */ /* 0x000fd60003f24070 */
[----:B-1----:R-:W-:Y:S04]  /*01f0*/  @!P0 LDS R4, [R3+0x800] ;  /* 0x0008000003048984 */ /* 0x002fe80000000800 */
[----:B------:R-:W1:Y:S02]  /*0200*/  @!P0 LDS R5, [R3] ;  /* 0x0000000003058984 */ /* 0x000e640000000800 */
[----:B-1----:R-:W-:-:S05]  /*0210*/  @!P0 FADD R4, R4, R5 ;  /* 0x0000000504048221 */ /* 0x002fca0000000000 */
[----:B------:R-:W-:Y:S01]  /*0220*/  @!P0 STS [R3], R4 ;  /* 0x0000000403008388 */ /* 0x000fe20000000800 */
[----:B------:R-:W-:Y:S01]  /*0230*/  BAR.SYNC.DEFER_BLOCKING 0x0 ;  /* 0x0000000000007b1d */ /* 0x000fe20000010000 */
[----:B------:R-:W-:-:S05]  /*0240*/  ISETP.GT.U32.AND P0, PT, R2, 0x7f, PT ;  /* 0x0000007f0200780c */ /* 0x000fca0003f04070 */
[----:B------:R-:W-:Y:S04]  /*0250*/  @!P1 LDS R5, [R3+0x400] ;  /* 0x0004000003059984 */ /* 0x000fe80000000800 */
        /* <DEDUP_REMOVED lines=40> */
[----:B------:R-:W-:-:S05]  /*04e0*/  ISETP.NE.AND P1, PT, R2, RZ, PT ;  /* 0x000000ff0200720c */ /* 0x000fca0003f25270 */
[----:B------:R-:W-:Y:S04]  /*04f0*/  @!P0 LDS R5, [R3+0x8] ;  /* 0x0000080003058984 */ /* 0x000fe80000000800 */
[----:B------:R-:W1:Y:S02]  /*0500*/  @!P0 LDS R8, [R3] ;  /* 0x0000000003088984 */ /* 0x000e640000000800 */
[----:B-1----:R-:W-:-:S05]  /*0510*/  @!P0 FADD R8, R5, R8 ;  /* 0x0000000805088221 */ /* 0x002fca0000000000 */
[----:B------:R1:W-:Y:S01]  /*0520*/  @!P0 STS [R3], R8 ;  /* 0x0000000803008388 */ /* 0x0003e20000000800 */
[----:B------:R-:W-:Y:S06]  /*0530*/  BAR.SYNC.DEFER_BLOCKING 0x0 ;  /* 0x0000000000007b1d */ /* 0x000fec0000010000 */
[----:B------:R-:W-:Y:S05]  /*0540*/  @P1 EXIT ;  /* 0x000000000000194d */ /* 0x000fea0003800000 */
[----:B------:R-:W-:Y:S04]  /*0550*/  LDS R2, [UR4+0x4] ;  /* 0x00000404ff027984 */ /* 0x000fe80008000800 */
[----:B------:R-:W2:Y:S02]  /*0560*/  LDS R5, [R3] ;  /* 0x0000000003057984 */ /* 0x000ea40000000800 */
[----:B--2---:R-:W-:Y:S02]  /*0570*/  FADD R2, R2, R5 ;  /* 0x0000000502027221 */ /* 0x004fe40000000000 */
[----:B------:R-:W2:Y:S03]  /*0580*/  LDC.64 R4, c[0x0][0x388] ;  /* 0x0000e200ff047b82 */ /* 0x000ea60000000a00 */
[----:B------:R-:W-:Y:S04]  /*0590*/  STS [R3], R2 ;  /* 0x0000000203007388 */ /* 0x000fe80000000800 */
[----:B------:R-:W3:Y:S01]  /*05a0*/  LDS R7, [UR4] ;  /* 0x00000004ff077984 */ /* 0x000ee20008000800 */
[----:B--2---:R-:W-:-:S05]  /*05b0*/  IMAD.WIDE.U32 R4, R0, 0x4, R4 ;  /* 0x0000000400047825 */ /* 0x004fca00078e0004 */
[----:B---3--:R-:W-:Y:S01]  /*05c0*/  STG.E desc[UR6][R4.64], R7 ;  /* 0x0000000704007986 */ /* 0x008fe2000c101906 */
[----:B------:R-:W-:Y:S05]  /*05d0*/  EXIT ;  /* 0x000000000000794d */ /* 0x000fea0003800000 */
.L_x_3:
[----:B------:R-:W-:-:S00]  /*05e0*/  BRA `(.L_x_3) ;  /* 0xfffffffc00fc7947 */ /* 0x000fc0000383ffff */
[----:B------:R-:W-:-:S00]  /*05f0*/  NOP ;  /* 0x0000000000007918 */ /* 0x000fc00000000000 */
        /* <DEDUP_REMOVED lines=8> */
.L_x_4:


//--------------------- .nv.shared._Z5totalPfS_i  --------------------------
	.section	.nv.shared._Z5totalPfS_i,"aw",@nobits
	.sectionflags	@""
	.align	4
.nv.shared._Z5totalPfS_i:
	.zero		5120


//--------------------- .nv.shared.reserved.0     --------------------------
	.section	.nv.shared.reserved.0,"aw",@nobits
	.weak		__nv_reservedSMEM_offset_0_alias
	.size		__nv_reservedSMEM_offset_0_alias, 0, 64
	.other		__nv_reservedSMEM_offset_0_alias,@"STO_CUDA_RESERVED_SHARED STV_DEFAULT"
__nv_reservedSMEM_offset_0_alias:
	.zero		0
	.zero		64


//--------------------- .nv.constant0._Z5totalPfS_i --------------------------
	.section	.nv.constant0._Z5totalPfS_i,"a",@progbits
	.sectionflags	@""
	.align	4
.nv.constant0._Z5totalPfS_i:
	.zero		916


//--------------------- SYMBOLS --------------------------

	.type		.nv.reservedSmem.offset0,@object
	.size		.nv.reservedSmem.offset0,0x4
	.type		.nv.reservedSmem.cap,@object
	.size		.nv.reservedSmem.cap,0x4
